//
// Generated by NVIDIA NVVM Compiler
//
// Compiler Build ID: CL-36424714
// Cuda compilation tools, release 13.0, V13.0.88
// Based on NVVM 20.0.0
//

.version 9.0
.target sm_100
.address_size 64

	// .globl	_Z34adaptive_avg_pool_mean_kernel_bf16PKfPfiiii

.visible .entry _Z34adaptive_avg_pool_mean_kernel_bf16PKfPfiiii(
	.param .u64 .ptr .align 1 _Z34adaptive_avg_pool_mean_kernel_bf16PKfPfiiii_param_0,
	.param .u64 .ptr .align 1 _Z34adaptive_avg_pool_mean_kernel_bf16PKfPfiiii_param_1,
	.param .u32 _Z34adaptive_avg_pool_mean_kernel_bf16PKfPfiiii_param_2,
	.param .u32 _Z34adaptive_avg_pool_mean_kernel_bf16PKfPfiiii_param_3,
	.param .u32 _Z34adaptive_avg_pool_mean_kernel_bf16PKfPfiiii_param_4,
	.param .u32 _Z34adaptive_avg_pool_mean_kernel_bf16PKfPfiiii_param_5
)
{
	.reg .pred 	%p<16>;
	.reg .b16 	%rs<63>;
	.reg .b32 	%r<49>;
	.reg .b32 	%f<122>;
	.reg .b64 	%rd<16>;

	ld.param.u64 	%rd5, [_Z34adaptive_avg_pool_mean_kernel_bf16PKfPfiiii_param_0];
	ld.param.u64 	%rd4, [_Z34adaptive_avg_pool_mean_kernel_bf16PKfPfiiii_param_1];
	ld.param.u32 	%r26, [_Z34adaptive_avg_pool_mean_kernel_bf16PKfPfiiii_param_2];
	ld.param.u32 	%r23, [_Z34adaptive_avg_pool_mean_kernel_bf16PKfPfiiii_param_3];
	ld.param.u32 	%r24, [_Z34adaptive_avg_pool_mean_kernel_bf16PKfPfiiii_param_4];
	ld.param.u32 	%r25, [_Z34adaptive_avg_pool_mean_kernel_bf16PKfPfiiii_param_5];
	cvta.to.global.u64 	%rd1, %rd5;
	mov.u32 	%r27, %ctaid.y;
	mov.u32 	%r28, %ntid.y;
	mov.u32 	%r29, %tid.y;
	mad.lo.s32 	%r1, %r27, %r28, %r29;
	mov.u32 	%r30, %ctaid.x;
	mov.u32 	%r31, %ntid.x;
	mov.u32 	%r32, %tid.x;
	mad.lo.s32 	%r2, %r30, %r31, %r32;
	setp.ge.s32 	%p1, %r1, %r26;
	setp.ge.s32 	%p2, %r2, %r23;
	or.pred  	%p3, %p1, %p2;
	mov.f32 	%f120, 0f00000000;
	@%p3 bra 	$L__BB0_18;
	setp.lt.s32 	%p4, %r24, 1;
	@%p4 bra 	$L__BB0_17;
	setp.lt.s32 	%p5, %r25, 1;
	@%p5 bra 	$L__BB0_17;
	and.b32  	%r3, %r25, 15;
	add.s32 	%r4, %r3, -1;
	and.b32  	%r5, %r25, 7;
	add.s32 	%r6, %r5, -1;
	and.b32  	%r7, %r25, 2147483632;
	and.b32  	%r8, %r25, 3;
	neg.s32 	%r9, %r7;
	add.s64 	%rd2, %rd1, 32;
	mov.u32 	%r34, %tid.z;
	mad.lo.s32 	%r35, %r23, %r1, %r34;
	mul.lo.s32 	%r10, %r35, %r24;
	mov.f32 	%f120, 0f00000000;
	mov.b32 	%r43, 0;
$L__BB0_4:
	setp.lt.u32 	%p6, %r25, 16;
	add.s32 	%r37, %r43, %r10;
	mul.lo.s32 	%r12, %r37, %r25;
	mov.b32 	%r47, 0;
	mov.u32 	%r44, %r12;
	mov.u32 	%r45, %r9;
	@%p6 bra 	$L__BB0_6;
$L__BB0_5:
	.pragma "nounroll";
	mul.wide.s32 	%rd6, %r44, 4;
	add.s64 	%rd7, %rd2, %rd6;
	ld.global.f32 	%f21, [%rd7+-32];
	// begin inline asm
	{  cvt.rn.bf16.f32 %rs1, %f21;}

	// end inline asm
	// begin inline asm
	{ cvt.f32.bf16 %f22, %rs1;}

	// end inline asm
	add.f32 	%f53, %f120, %f22;
	ld.global.f32 	%f23, [%rd7+-28];
	// begin inline asm
	{  cvt.rn.bf16.f32 %rs3, %f23;}

	// end inline asm
	// begin inline asm
	{ cvt.f32.bf16 %f24, %rs3;}

	// end inline asm
	add.f32 	%f54, %f53, %f24;
	ld.global.f32 	%f25, [%rd7+-24];
	// begin inline asm
	{  cvt.rn.bf16.f32 %rs5, %f25;}

	// end inline asm
	// begin inline asm
	{ cvt.f32.bf16 %f26, %rs5;}

	// end inline asm
	add.f32 	%f55, %f54, %f26;
	ld.global.f32 	%f27, [%rd7+-20];
	// begin inline asm
	{  cvt.rn.bf16.f32 %rs7, %f27;}

	// end inline asm
	// begin inline asm
	{ cvt.f32.bf16 %f28, %rs7;}

	// end inline asm
	add.f32 	%f56, %f55, %f28;
	ld.global.f32 	%f29, [%rd7+-16];
	// begin inline asm
	{  cvt.rn.bf16.f32 %rs9, %f29;}

	// end inline asm
	// begin inline asm
	{ cvt.f32.bf16 %f30, %rs9;}

	// end inline asm
	add.f32 	%f57, %f56, %f30;
	ld.global.f32 	%f31, [%rd7+-12];
	// begin inline asm
	{  cvt.rn.bf16.f32 %rs11, %f31;}

	// end inline asm
	// begin inline asm
	{ cvt.f32.bf16 %f32, %rs11;}

	// end inline asm
	add.f32 	%f58, %f57, %f32;
	ld.global.f32 	%f33, [%rd7+-8];
	// begin inline asm
	{  cvt.rn.bf16.f32 %rs13, %f33;}

	// end inline asm
	// begin inline asm
	{ cvt.f32.bf16 %f34, %rs13;}

	// end inline asm
	add.f32 	%f59, %f58, %f34;
	ld.global.f32 	%f35, [%rd7+-4];
	// begin inline asm
	{  cvt.rn.bf16.f32 %rs15, %f35;}

	// end inline asm
	// begin inline asm
	{ cvt.f32.bf16 %f36, %rs15;}

	// end inline asm
	add.f32 	%f60, %f59, %f36;
	ld.global.f32 	%f37, [%rd7];
	// begin inline asm
	{  cvt.rn.bf16.f32 %rs17, %f37;}

	// end inline asm
	// begin inline asm
	{ cvt.f32.bf16 %f38, %rs17;}

	// end inline asm
	add.f32 	%f61, %f60, %f38;
	ld.global.f32 	%f39, [%rd7+4];
	// begin inline asm
	{  cvt.rn.bf16.f32 %rs19, %f39;}

	// end inline asm
	// begin inline asm
	{ cvt.f32.bf16 %f40, %rs19;}

	// end inline asm
	add.f32 	%f62, %f61, %f40;
	ld.global.f32 	%f41, [%rd7+8];
	// begin inline asm
	{  cvt.rn.bf16.f32 %rs21, %f41;}

	// end inline asm
	// begin inline asm
	{ cvt.f32.bf16 %f42, %rs21;}

	// end inline asm
	add.f32 	%f63, %f62, %f42;
	ld.global.f32 	%f43, [%rd7+12];
	// begin inline asm
	{  cvt.rn.bf16.f32 %rs23, %f43;}

	// end inline asm
	// begin inline asm
	{ cvt.f32.bf16 %f44, %rs23;}

	// end inline asm
	add.f32 	%f64, %f63, %f44;
	ld.global.f32 	%f45, [%rd7+16];
	// begin inline asm
	{  cvt.rn.bf16.f32 %rs25, %f45;}

	// end inline asm
	// begin inline asm
	{ cvt.f32.bf16 %f46, %rs25;}

	// end inline asm
	add.f32 	%f65, %f64, %f46;
	ld.global.f32 	%f47, [%rd7+20];
	// begin inline asm
	{  cvt.rn.bf16.f32 %rs27, %f47;}

	// end inline asm
	// begin inline asm
	{ cvt.f32.bf16 %f48, %rs27;}

	// end inline asm
	add.f32 	%f66, %f65, %f48;
	ld.global.f32 	%f49, [%rd7+24];
	// begin inline asm
	{  cvt.rn.bf16.f32 %rs29, %f49;}

	// end inline asm
	// begin inline asm
	{ cvt.f32.bf16 %f50, %rs29;}

	// end inline asm
	add.f32 	%f67, %f66, %f50;
	ld.global.f32 	%f51, [%rd7+28];
	// begin inline asm
	{  cvt.rn.bf16.f32 %rs31, %f51;}

	// end inline asm
	// begin inline asm
	{ cvt.f32.bf16 %f52, %rs31;}

	// end inline asm
	add.f32 	%f120, %f67, %f52;
	add.s32 	%r45, %r45, 16;
	add.s32 	%r44, %r44, 16;
	setp.eq.s32 	%p7, %r45, 0;
	mov.u32 	%r47, %r7;
	@%p7 bra 	$L__BB0_6;
	bra.uni 	$L__BB0_5;
$L__BB0_6:
	setp.eq.s32 	%p8, %r3, 0;
	@%p8 bra 	$L__BB0_16;
	setp.lt.u32 	%p9, %r4, 7;
	@%p9 bra 	$L__BB0_9;
	add.s32 	%r38, %r47, %r12;
	mul.wide.s32 	%rd8, %r38, 4;
	add.s64 	%rd9, %rd1, %rd8;
	ld.global.f32 	%f69, [%rd9];
	// begin inline asm
	{  cvt.rn.bf16.f32 %rs33, %f69;}

	// end inline asm
	// begin inline asm
	{ cvt.f32.bf16 %f70, %rs33;}

	// end inline asm
	add.f32 	%f85, %f120, %f70;
	ld.global.f32 	%f71, [%rd9+4];
	// begin inline asm
	{  cvt.rn.bf16.f32 %rs35, %f71;}

	// end inline asm
	// begin inline asm
	{ cvt.f32.bf16 %f72, %rs35;}

	// end inline asm
	add.f32 	%f86, %f85, %f72;
	ld.global.f32 	%f73, [%rd9+8];
	// begin inline asm
	{  cvt.rn.bf16.f32 %rs37, %f73;}

	// end inline asm
	// begin inline asm
	{ cvt.f32.bf16 %f74, %rs37;}

	// end inline asm
	add.f32 	%f87, %f86, %f74;
	ld.global.f32 	%f75, [%rd9+12];
	// begin inline asm
	{  cvt.rn.bf16.f32 %rs39, %f75;}

	// end inline asm
	// begin inline asm
	{ cvt.f32.bf16 %f76, %rs39;}

	// end inline asm
	add.f32 	%f88, %f87, %f76;
	ld.global.f32 	%f77, [%rd9+16];
	// begin inline asm
	{  cvt.rn.bf16.f32 %rs41, %f77;}

	// end inline asm
	// begin inline asm
	{ cvt.f32.bf16 %f78, %rs41;}

	// end inline asm
	add.f32 	%f89, %f88, %f78;
	ld.global.f32 	%f79, [%rd9+20];
	// begin inline asm
	{  cvt.rn.bf16.f32 %rs43, %f79;}

	// end inline asm
	// begin inline asm
	{ cvt.f32.bf16 %f80, %rs43;}

	// end inline asm
	add.f32 	%f90, %f89, %f80;
	ld.global.f32 	%f81, [%rd9+24];
	// begin inline asm
	{  cvt.rn.bf16.f32 %rs45, %f81;}

	// end inline asm
	// begin inline asm
	{ cvt.f32.bf16 %f82, %rs45;}

	// end inline asm
	add.f32 	%f91, %f90, %f82;
	ld.global.f32 	%f83, [%rd9+28];
	// begin inline asm
	{  cvt.rn.bf16.f32 %rs47, %f83;}

	// end inline asm
	// begin inline asm
	{ cvt.f32.bf16 %f84, %rs47;}

	// end inline asm
	add.f32 	%f120, %f91, %f84;
	add.s32 	%r47, %r47, 8;
$L__BB0_9:
	setp.eq.s32 	%p10, %r5, 0;
	@%p10 bra 	$L__BB0_16;
	setp.lt.u32 	%p11, %r6, 3;
	@%p11 bra 	$L__BB0_12;
	add.s32 	%r39, %r47, %r12;
	mul.wide.s32 	%rd10, %r39, 4;
	add.s64 	%rd11, %rd1, %rd10;
	ld.global.f32 	%f93, [%rd11];
	// begin inline asm
	{  cvt.rn.bf16.f32 %rs49, %f93;}

	// end inline asm
	// begin inline asm
	{ cvt.f32.bf16 %f94, %rs49;}

	// end inline asm
	add.f32 	%f101, %f120, %f94;
	ld.global.f32 	%f95, [%rd11+4];
	// begin inline asm
	{  cvt.rn.bf16.f32 %rs51, %f95;}

	// end inline asm
	// begin inline asm
	{ cvt.f32.bf16 %f96, %rs51;}

	// end inline asm
	add.f32 	%f102, %f101, %f96;
	ld.global.f32 	%f97, [%rd11+8];
	// begin inline asm
	{  cvt.rn.bf16.f32 %rs53, %f97;}

	// end inline asm
	// begin inline asm
	{ cvt.f32.bf16 %f98, %rs53;}

	// end inline asm
	add.f32 	%f103, %f102, %f98;
	ld.global.f32 	%f99, [%rd11+12];
	// begin inline asm
	{  cvt.rn.bf16.f32 %rs55, %f99;}

	// end inline asm
	// begin inline asm
	{ cvt.f32.bf16 %f100, %rs55;}

	// end inline asm
	add.f32 	%f120, %f103, %f100;
	add.s32 	%r47, %r47, 4;
$L__BB0_12:
	setp.eq.s32 	%p12, %r8, 0;
	@%p12 bra 	$L__BB0_16;
	setp.eq.s32 	%p13, %r8, 1;
	add.s32 	%r40, %r47, %r12;
	mul.wide.s32 	%rd12, %r40, 4;
	add.s64 	%rd3, %rd1, %rd12;
	ld.global.f32 	%f104, [%rd3];
	// begin inline asm
	{  cvt.rn.bf16.f32 %rs57, %f104;}

	// end inline asm
	// begin inline asm
	{ cvt.f32.bf16 %f105, %rs57;}

	// end inline asm
	add.f32 	%f120, %f120, %f105;
	@%p13 bra 	$L__BB0_16;
	setp.eq.s32 	%p14, %r8, 2;
	ld.global.f32 	%f106, [%rd3+4];
	// begin inline asm
	{  cvt.rn.bf16.f32 %rs59, %f106;}

	// end inline asm
	// begin inline asm
	{ cvt.f32.bf16 %f107, %rs59;}

	// end inline asm
	add.f32 	%f120, %f120, %f107;
	@%p14 bra 	$L__BB0_16;
	ld.global.f32 	%f108, [%rd3+8];
	// begin inline asm
	{  cvt.rn.bf16.f32 %rs61, %f108;}

	// end inline asm
	// begin inline asm
	{ cvt.f32.bf16 %f109, %rs61;}

	// end inline asm
	add.f32 	%f120, %f120, %f109;
$L__BB0_16:
	add.s32 	%r43, %r43, 1;
	setp.ne.s32 	%p15, %r43, %r24;
	@%p15 bra 	$L__BB0_4;
$L__BB0_17:
	mul.lo.s32 	%r41, %r25, %r24;
	cvt.rn.f32.s32 	%f110, %r41;
	div.rn.f32 	%f111, %f120, %f110;
	mad.lo.s32 	%r42, %r23, %r1, %r2;
	cvta.to.global.u64 	%rd13, %rd4;
	mul.wide.s32 	%rd14, %r42, 4;
	add.s64 	%rd15, %rd13, %rd14;
	st.global.f32 	[%rd15], %f111;
$L__BB0_18:
	ret;

}


// ===== COMPILED SASS (sm_100) =====

	.target	sm_100

	.elftype	@"ET_EXEC"


//--------------------- .note.nv.tkinfo           --------------------------
	.section	.note.nv.tkinfo,"",@"SHT_NOTE"
	.sectionflags	@"SHF_NOTE_NV_TKINFO"
	.tkinfo
        /*0018*/ 	.word	0x00000002
        /*0030*/ 	.string	""
        /*0030*/ 	.string	"ptxas"
        /*0030*/ 	.string	"Cuda compilation tools, release 13.0, V13.0.88"
        /*0030*/ 	.string	"Build cuda_13.0.r13.0/compiler.36424714_0"
        /*0030*/ 	.string	"-arch sm_100 -m 64 "



//--------------------- .note.nv.cuinfo           --------------------------
	.section	.note.nv.cuinfo,"",@"SHT_NOTE"
	.sectionflags	@"SHF_NOTE_NV_CUINFO"
        /*0018*/ 	.short	0x0002
        /*001a*/ 	.short	0x0064
        /*001c*/ 	.short	0x0082
	.zero		2


//--------------------- .nv.info                  --------------------------
	.section	.nv.info,"",@"SHT_CUDA_INFO"
	.align	4


	//----- nvinfo : EIATTR_REGCOUNT
	.align		4
        /*0000*/ 	.byte	0x04, 0x2f
        /*0002*/ 	.short	(.L_1 - .L_0)
	.align		4
.L_0:
        /*0004*/ 	.word	index@(_Z34adaptive_avg_pool_mean_kernel_bf16PKfPfiiii)
        /*0008*/ 	.word	0x00000020


	//----- nvinfo : EIATTR_FRAME_SIZE
	.align		4
.L_1:
        /*000c*/ 	.byte	0x04, 0x11
        /*000e*/ 	.short	(.L_3 - .L_2)
	.align		4
.L_2:
        /*0010*/ 	.word	index@($__internal_0_$__cuda_sm3x_div_rn_noftz_f32_slowpath)
        /*0014*/ 	.word	0x00000000


	//----- nvinfo : EIATTR_FRAME_SIZE
	.align		4
.L_3:
        /*0018*/ 	.byte	0x04, 0x11
        /*001a*/ 	.short	(.L_5 - .L_4)
	.align		4
.L_4:
        /*001c*/ 	.word	index@(_Z34adaptive_avg_pool_mean_kernel_bf16PKfPfiiii)
        /*0020*/ 	.word	0x00000000


	//----- nvinfo : EIATTR_MIN_STACK_SIZE
	.align		4
.L_5:
        /*0024*/ 	.byte	0x04, 0x12
        /*0026*/ 	.short	(.L_7 - .L_6)
	.align		4
.L_6:
        /*0028*/ 	.word	index@(_Z34adaptive_avg_pool_mean_kernel_bf16PKfPfiiii)
        /*002c*/ 	.word	0x00000000
.L_7:


//--------------------- .nv.compat                --------------------------
	.section	.nv.compat,"",@"SHT_CUDA_COMPAT_INFO"
	.align	4
        /*0000*/ 	.byte	0x02, 0x09, 0x00, 0x00, 0x02, 0x02, 0x01, 0x00, 0x02, 0x05, 0x05, 0x00, 0x03, 0x07, 0x01, 0x01
        /*0010*/ 	.byte	0x02, 0x03, 0x00, 0x00, 0x02, 0x06, 0x01, 0x00, 0x04, 0x0b, 0x08, 0x00, 0x01, 0x00, 0x00, 0x00
        /*0020*/ 	.byte	0x00, 0x00, 0x00, 0x00


//--------------------- .nv.info._Z34adaptive_avg_pool_mean_kernel_bf16PKfPfiiii --------------------------
	.section	.nv.info._Z34adaptive_avg_pool_mean_kernel_bf16PKfPfiiii,"",@"SHT_CUDA_INFO"
	.sectionflags	@""
	.align	4


	//----- nvinfo : EIATTR_CUDA_API_VERSION
	.align		4
        /*0000*/ 	.byte	0x04, 0x37
        /*0002*/ 	.short	(.L_9 - .L_8)
.L_8:
        /*0004*/ 	.word	0x00000082


	//----- nvinfo : EIATTR_KPARAM_INFO
	.align		4
.L_9:
        /*0008*/ 	.byte	0x04, 0x17
        /*000a*/ 	.short	(.L_11 - .L_10)
.L_10:
        /*000c*/ 	.word	0x00000000
        /*0010*/ 	.short	0x0005
        /*0012*/ 	.short	0x001c
        /*0014*/ 	.byte	0x00, 0xf0, 0x11, 0x00


	//----- nvinfo : EIATTR_KPARAM_INFO
	.align		4
.L_11:
        /*0018*/ 	.byte	0x04, 0x17
        /*001a*/ 	.short	(.L_13 - .L_12)
.L_12:
        /*001c*/ 	.word	0x00000000
        /*0020*/ 	.short	0x0004
        /*0022*/ 	.short	0x0018
        /*0024*/ 	.byte	0x00, 0xf0, 0x11, 0x00


	//----- nvinfo : EIATTR_KPARAM_INFO
	.align		4
.L_13:
        /*0028*/ 	.byte	0x04, 0x17
        /*002a*/ 	.short	(.L_15 - .L_14)
.L_14:
        /*002c*/ 	.word	0x00000000
        /*0030*/ 	.short	0x0003
        /*0032*/ 	.short	0x0014
        /*0034*/ 	.byte	0x00, 0xf0, 0x11, 0x00


	//----- nvinfo : EIATTR_KPARAM_INFO
	.align		4
.L_15:
        /*0038*/ 	.byte	0x04, 0x17
        /*003a*/ 	.short	(.L_17 - .L_16)
.L_16:
        /*003c*/ 	.word	0x00000000
        /*0040*/ 	.short	0x0002
        /*0042*/ 	.short	0x0010
        /*0044*/ 	.byte	0x00, 0xf0, 0x11, 0x00


	//----- nvinfo : EIATTR_KPARAM_INFO
	.align		4
.L_17:
        /*0048*/ 	.byte	0x04, 0x17
        /*004a*/ 	.short	(.L_19 - .L_18)
.L_18:
        /*004c*/ 	.word	0x00000000
        /*0050*/ 	.short	0x0001
        /*0052*/ 	.short	0x0008
        /*0054*/ 	.byte	0x00, 0xf5, 0x21, 0x00


	//----- nvinfo : EIATTR_KPARAM_INFO
	.align		4
.L_19:
        /*0058*/ 	.byte	0x04, 0x17
        /*005a*/ 	.short	(.L_21 - .L_20)
.L_20:
        /*005c*/ 	.word	0x00000000
        /*0060*/ 	.short	0x0000
        /*0062*/ 	.short	0x0000
        /*0064*/ 	.byte	0x00, 0xf5, 0x21, 0x00


	//----- nvinfo : EIATTR_SPARSE_MMA_MASK
	.align		4
.L_21:
        /*0068*/ 	.byte	0x03, 0x50
        /*006a*/ 	.short	0x0000


	//----- nvinfo : EIATTR_MAXREG_COUNT
	.align		4
        /*006c*/ 	.byte	0x03, 0x1b
        /*006e*/ 	.short	0x00ff


	//----- nvinfo : EIATTR_MERCURY_ISA_VERSION
	.align		4
        /*0070*/ 	.byte	0x03, 0x5f
        /*0072*/ 	.short	0x0101


	//----- nvinfo : EIATTR_VRC_CTA_INIT_COUNT
	.align		4
        /*0074*/ 	.byte	0x02, 0x4a
	.zero		1
	.zero		1


	//----- nvinfo : EIATTR_EXIT_INSTR_OFFSETS
	.align		4
        /*0078*/ 	.byte	0x04, 0x1c
        /*007a*/ 	.short	(.L_23 - .L_22)


	//   ....[0]....
.L_22:
        /*007c*/ 	.word	0x000000c0


	//   ....[1]....
        /*0080*/ 	.word	0x00000e00


	//----- nvinfo : EIATTR_CRS_STACK_SIZE
	.align		4
.L_23:
        /*0084*/ 	.byte	0x04, 0x1e
        /*0086*/ 	.short	(.L_25 - .L_24)
.L_24:
        /*0088*/ 	.word	0x00000000


	//----- nvinfo : EIATTR_CBANK_PARAM_SIZE
	.align		4
.L_25:
        /*008c*/ 	.byte	0x03, 0x19
        /*008e*/ 	.short	0x0020


	//----- nvinfo : EIATTR_PARAM_CBANK
	.align		4
        /*0090*/ 	.byte	0x04, 0x0a
        /*0092*/ 	.short	(.L_27 - .L_26)
	.align		4
.L_26:
        /*0094*/ 	.word	index@(.nv.constant0._Z34adaptive_avg_pool_mean_kernel_bf16PKfPfiiii)
        /*0098*/ 	.short	0x0380
        /*009a*/ 	.short	0x0020


	//----- nvinfo : EIATTR_SW_WAR
	.align		4
.L_27:
        /*009c*/ 	.byte	0x04, 0x36
        /*009e*/ 	.short	(.L_29 - .L_28)
.L_28:
        /*00a0*/ 	.word	0x00000008
.L_29:


//--------------------- .nv.callgraph             --------------------------
	.section	.nv.callgraph,"",@"SHT_CUDA_CALLGRAPH"
	.align	4
	.sectionentsize	8
	.align		4
        /*0000*/ 	.word	0x00000000
	.align		4
        /*0004*/ 	.word	0xffffffff
	.align		4
        /*0008*/ 	.word	0x00000000
	.align		4
        /*000c*/ 	.word	0xfffffffe
	.align		4
        /*0010*/ 	.word	0x00000000
	.align		4
        /*0014*/ 	.word	0xfffffffd
	.align		4
        /*0018*/ 	.word	0x00000000
	.align		4
        /*001c*/ 	.word	0xfffffffc


//--------------------- .text._Z34adaptive_avg_pool_mean_kernel_bf16PKfPfiiii --------------------------
	.section	.text._Z34adaptive_avg_pool_mean_kernel_bf16PKfPfiiii,"ax",@progbits
	.align	128
        .global         _Z34adaptive_avg_pool_mean_kernel_bf16PKfPfiiii
        .type           _Z34adaptive_avg_pool_mean_kernel_bf16PKfPfiiii,@function
        .size           _Z34adaptive_avg_pool_mean_kernel_bf16PKfPfiiii,(.L_x_21 - _Z34adaptive_avg_pool_mean_kernel_bf16PKfPfiiii)
        .other          _Z34adaptive_avg_pool_mean_kernel_bf16PKfPfiiii,@"STO_CUDA_ENTRY STV_DEFAULT"
_Z34adaptive_avg_pool_mean_kernel_bf16PKfPfiiii:
.text._Z34adaptive_avg_pool_mean_kernel_bf16PKfPfiiii:
[----:B------:R-:W-:Y:S01]  /*0000*/  LDC R1, c[0x0][0x37c] ;  /* 0x0000df00ff017b82 */ /* 0x000fe20000000800 */
[----:B------:R-:W0:Y:S07]  /*0010*/  S2R R3, SR_TID.X ;  /* 0x0000000000037919 */ /* 0x000e2e0000002100 */
[----:B------:R-:W1:Y:S01]  /*0020*/  LDC R5, c[0x0][0x364] ;  /* 0x0000d900ff057b82 */ /* 0x000e620000000800 */
[----:B------:R-:W2:Y:S01]  /*0030*/  LDCU.64 UR10, c[0x0][0x390] ;  /* 0x00007200ff0a77ac */ /* 0x000ea20008000a00 */
[----:B------:R-:W1:Y:S06]  /*0040*/  S2R R0, SR_TID.Y ;  /* 0x0000000000007919 */ /* 0x000e6c0000002200 */
[----:B------:R-:W0:Y:S08]  /*0050*/  S2UR UR5, SR_CTAID.X ;  /* 0x00000000000579c3 */ /* 0x000e300000002500 */
[----:B------:R-:W0:Y:S08]  /*0060*/  LDC R4, c[0x0][0x360] ;  /* 0x0000d800ff047b82 */ /* 0x000e300000000800 */
[----:B------:R-:W1:Y:S01]  /*0070*/  S2UR UR4, SR_CTAID.Y ;  /* 0x00000000000479c3 */ /* 0x000e620000002600 */
[----:B0-----:R-:W-:-:S05]  /*0080*/  IMAD R4, R4, UR5, R3 ;  /* 0x0000000504047c24 */ /* 0x001fca000f8e0203 */
[----:B--2---:R-:W-:Y:S01]  /*0090*/  ISETP.GE.AND P0, PT, R4, UR11, PT ;  /* 0x0000000b04007c0c */ /* 0x004fe2000bf06270 */
[----:B-1----:R-:W-:-:S05]  /*00a0*/  IMAD R5, R5, UR4, R0 ;  /* 0x0000000405057c24 */ /* 0x002fca000f8e0200 */
[----:B------:R-:W-:-:S13]  /*00b0*/  ISETP.GE.OR P0, PT, R5, UR10, P0 ;  /* 0x0000000a05007c0c */ /* 0x000fda0008706670 */
[----:B------:R-:W-:Y:S05]  /*00c0*/  @P0 EXIT ;  /* 0x000000000000094d */ /* 0x000fea0003800000 */
[----:B------:R-:W0:Y:S01]  /*00d0*/  LDCU.64 UR6, c[0x0][0x398] ;  /* 0x00007300ff0677ac */ /* 0x000e220008000a00 */
[----:B------:R-:W-:Y:S01]  /*00e0*/  IMAD.MOV.U32 R15, RZ, RZ, RZ ;  /* 0x000000ffff0f7224 */ /* 0x000fe200078e00ff */
[----:B------:R-:W1:Y:S01]  /*00f0*/  LDCU.64 UR8, c[0x0][0x358] ;  /* 0x00006b00ff0877ac */ /* 0x000e620008000a00 */
[----:B0-----:R-:W-:Y:S01]  /*0100*/  IMAD.U32 R0, RZ, RZ, UR7 ;  /* 0x00000007ff007e24 */ /* 0x001fe2000f8e00ff */
[----:B------:R-:W-:-:S04]  /*0110*/  UISETP.GE.AND UP0, UPT, UR6, 0x1, UPT ;  /* 0x000000010600788c */ /* 0x000fc8000bf06270 */
[----:B------:R-:W-:-:S04]  /*0120*/  ISETP.GE.AND P0, PT, R0, 0x1, PT ;  /* 0x000000010000780c */ /* 0x000fc80003f06270 */
[----:B------:R-:W-:-:S13]  /*0130*/  PLOP3.LUT P0, PT, P0, PT, UP0, 0x5d, 0xd5 ;  /* 0x0000000000d5781c */ /* 0x000fda000070eb0d */
[----:B-1----:R-:W-:Y:S05]  /*0140*/  @P0 BRA `(.L_x_0) ;  /* 0x0000000800d80947 */ /* 0x002fea0003800000 */
[----:B------:R-:W0:Y:S01]  /*0150*/  S2R R6, SR_TID.Z ;  /* 0x0000000000067919 */ /* 0x000e220000002300 */
[----:B------:R-:W1:Y:S01]  /*0160*/  LDCU.64 UR4, c[0x0][0x380] ;  /* 0x00007000ff0477ac */ /* 0x000e620008000a00 */
[C---:B------:R-:W-:Y:S01]  /*0170*/  LOP3.LUT R27, R0.reuse, 0x7, RZ, 0xc0, !PT ;  /* 0x00000007001b7812 */ /* 0x040fe200078ec0ff */
[----:B------:R-:W-:Y:S01]  /*0180*/  HFMA2 R9, -RZ, RZ, 0, 0 ;  /* 0x00000000ff097431 */ /* 0x000fe200000001ff */
[C---:B------:R-:W-:Y:S01]  /*0190*/  LOP3.LUT R26, R0.reuse, 0xf, RZ, 0xc0, !PT ;  /* 0x0000000f001a7812 */ /* 0x040fe200078ec0ff */
[----:B------:R-:W-:Y:S01]  /*01a0*/  IMAD.MOV.U32 R15, RZ, RZ, RZ ;  /* 0x000000ffff0f7224 */ /* 0x000fe200078e00ff */
[----:B------:R-:W-:Y:S01]  /*01b0*/  LOP3.LUT R7, R0, 0x7ffffff0, RZ, 0xc0, !PT ;  /* 0x7ffffff000077812 */ /* 0x000fe200078ec0ff */
[----:B------:R-:W-:Y:S01]  /*01c0*/  VIADD R3, R27, 0xffffffff ;  /* 0xffffffff1b037836 */ /* 0x000fe20000000000 */
[----:B------:R-:W-:Y:S02]  /*01d0*/  IADD3 R2, PT, PT, R26, -0x1, RZ ;  /* 0xffffffff1a027810 */ /* 0x000fe40007ffe0ff */
[----:B------:R-:W-:Y:S01]  /*01e0*/  LOP3.LUT R8, R0, 0x3, RZ, 0xc0, !PT ;  /* 0x0000000300087812 */ /* 0x000fe200078ec0ff */
[----:B------:R-:W-:Y:S01]  /*01f0*/  IMAD.MOV R10, RZ, RZ, -R7 ;  /* 0x000000ffff0a7224 */ /* 0x000fe200078e0a07 */
[----:B------:R-:W-:-:S02]  /*0200*/  ISETP.GE.U32.AND P0, PT, R2, 0x7, PT ;  /* 0x000000070200780c */ /* 0x000fc40003f06070 */
[----:B------:R-:W-:Y:S01]  /*0210*/  ISETP.GE.U32.AND P1, PT, R3, 0x3, PT ;  /* 0x000000030300780c */ /* 0x000fe20003f26070 */
[----:B-1----:R-:W-:-:S04]  /*0220*/  UIADD3 UR4, UP0, UPT, UR4, 0x20, URZ ;  /* 0x0000002004047890 */ /* 0x002fc8000ff1e0ff */
[----:B------:R-:W-:Y:S01]  /*0230*/  UIADD3.X UR5, UPT, UPT, URZ, UR5, URZ, UP0, !UPT ;  /* 0x00000005ff057290 */ /* 0x000fe200087fe4ff */
[----:B0-----:R-:W-:-:S11]  /*0240*/  IMAD R6, R5, UR11, R6 ;  /* 0x0000000b05067c24 */ /* 0x001fd6000f8e0206 */
.L_x_6:
[----:B------:R-:W0:Y:S01]  /*0250*/  LDCU.64 UR6, c[0x0][0x398] ;  /* 0x00007300ff0677ac */ /* 0x000e220008000a00 */
[----:B------:R-:W-:Y:S02]  /*0260*/  MOV R12, RZ ;  /* 0x000000ff000c7202 */ /* 0x000fe40000000f00 */
[----:B0-----:R-:W-:Y:S01]  /*0270*/  MOV R0, UR7 ;  /* 0x0000000700007c02 */ /* 0x001fe20008000f00 */
[----:B------:R-:W-:Y:S02]  /*0280*/  IMAD R11, R6, UR6, R9 ;  /* 0x00000006060b7c24 */ /* 0x000fe4000f8e0209 */
[----:B------:R-:W-:Y:S01]  /*0290*/  VIADD R9, R9, 0x1 ;  /* 0x0000000109097836 */ /* 0x000fe20000000000 */
[----:B------:R-:W-:Y:S01]  /*02a0*/  ISETP.GE.U32.AND P3, PT, R0, 0x10, PT ;  /* 0x000000100000780c */ /* 0x000fe20003f66070 */
[----:B------:R-:W-:-:S03]  /*02b0*/  IMAD R11, R11, R0, RZ ;  /* 0x000000000b0b7224 */ /* 0x000fc600078e02ff */
[----:B------:R-:W-:-:S09]  /*02c0*/  ISETP.NE.AND P2, PT, R9, UR6, PT ;  /* 0x0000000609007c0c */ /* 0x000fd2000bf45270 */
[----:B------:R-:W-:Y:S05]  /*02d0*/  @!P3 BRA `(.L_x_1) ;  /* 0x000000040028b947 */ /* 0x000fea0003800000 */
[----:B------:R-:W-:Y:S01]  /*02e0*/  IMAD.MOV.U32 R12, RZ, RZ, R11 ;  /* 0x000000ffff0c7224 */ /* 0x000fe200078e000b */
[----:B------:R-:W-:-:S07]  /*02f0*/  MOV R13, R10 ;  /* 0x0000000a000d7202 */ /* 0x000fce0000000f00 */
.L_x_2:
[----:B------:R-:W-:Y:S01]  /*0300*/  MOV R3, UR5 ;  /* 0x0000000500037c02 */ /* 0x000fe20008000f00 */
[----:B------:R-:W-:-:S04]  /*0310*/  IMAD.U32 R2, RZ, RZ, UR4 ;  /* 0x00000004ff027e24 */ /* 0x000fc8000f8e00ff */
[----:B------:R-:W-:-:S05]  /*0320*/  IMAD.WIDE R2, R12, 0x4, R2 ;  /* 0x000000040c027825 */ /* 0x000fca00078e0202 */
[----:B------:R-:W2:Y:S04]  /*0330*/  LDG.E R17, desc[UR8][R2.64+-0x20] ;  /* 0xffffe00802117981 */ /* 0x000ea8000c1e1900 */
[----:B------:R-:W3:Y:S04]  /*0340*/  LDG.E R19, desc[UR8][R2.64+-0x1c] ;  /* 0xffffe40802137981 */ /* 0x000ee8000c1e1900 */
[----:B------:R-:W4:Y:S04]  /*0350*/  LDG.E R14, desc[UR8][R2.64+-0x18] ;  /* 0xffffe808020e7981 */ /* 0x000f28000c1e1900 */
[----:B------:R-:W5:Y:S04]  /*0360*/  LDG.E R16, desc[UR8][R2.64+-0x14] ;  /* 0xffffec0802107981 */ /* 0x000f68000c1e1900 */
[----:B------:R-:W5:Y:S04]  /*0370*/  LDG.E R28, desc[UR8][R2.64+-0x10] ;  /* 0xfffff008021c7981 */ /* 0x000f68000c1e1900 */
[----:B------:R-:W5:Y:S04]  /*0380*/  LDG.E R23, desc[UR8][R2.64+-0xc] ;  /* 0xfffff40802177981 */ /* 0x000f68000c1e1900 */
[----:B------:R-:W5:Y:S04]  /*0390*/  LDG.E R24, desc[UR8][R2.64+-0x8] ;  /* 0xfffff80802187981 */ /* 0x000f68000c1e1900 */
[----:B------:R-:W5:Y:S01]  /*03a0*/  LDG.E R22, desc[UR8][R2.64+-0x4] ;  /* 0xfffffc0802167981 */ /* 0x000f62000c1e1900 */
[----:B--2---:R-:W0:Y:S08]  /*03b0*/  F2F.BF16.F32 R17, R17 ;  /* 0x0000001100117304 */ /* 0x004e300000202000 */
[----:B---3--:R-:W1:Y:S01]  /*03c0*/  F2F.BF16.F32 R19, R19 ;  /* 0x0000001300137304 */ /* 0x008e620000202000 */
[----:B0-----:R-:W-:-:S07]  /*03d0*/  IMAD.U32 R18, R17, 0x10000, RZ ;  /* 0x0001000011127824 */ /* 0x001fce00078e00ff */
[----:B----4-:R-:W0:Y:S01]  /*03e0*/  F2F.BF16.F32 R14, R14 ;  /* 0x0000000e000e7304 */ /* 0x010e220000202000 */
[----:B------:R-:W2:Y:S01]  /*03f0*/  LDG.E R17, desc[UR8][R2.64+0x8] ;  /* 0x0000080802117981 */ /* 0x000ea2000c1e1900 */
[----:B------:R-:W-:-:S03]  /*0400*/  FADD R18, R18, R15 ;  /* 0x0000000f12127221 */ /* 0x000fc60000000000 */
[----:B------:R-:W3:Y:S01]  /*0410*/  LDG.E R15, desc[UR8][R2.64+0x4] ;  /* 0x00000408020f7981 */ /* 0x000ee2000c1e1900 */
[----:B-1----:R-:W-:Y:S02]  /*0420*/  SHF.L.U32 R21, R19, 0x10, RZ ;  /* 0x0000001013157819 */ /* 0x002fe400000006ff */
[----:B-----5:R-:W1:Y:S03]  /*0430*/  F2F.BF16.F32 R16, R16 ;  /* 0x0000001000107304 */ /* 0x020e660000202000 */
[----:B------:R-:W-:Y:S02]  /*0440*/  FADD R18, R18, R21 ;  /* 0x0000001512127221 */ /* 0x000fe40000000000 */
[----:B------:R-:W4:Y:S03]  /*0450*/  LDG.E R21, desc[UR8][R2.64] ;  /* 0x0000000802157981 */ /* 0x000f26000c1e1900 */
[----:B------:R-:W5:Y:S01]  /*0460*/  F2F.BF16.F32 R28, R28 ;  /* 0x0000001c001c7304 */ /* 0x000f620000202000 */
[----:B0-----:R-:W-:-:S02]  /*0470*/  IMAD.U32 R19, R14, 0x10000, RZ ;  /* 0x000100000e137824 */ /* 0x001fc400078e00ff */
[----:B------:R-:W2:Y:S02]  /*0480*/  LDG.E R14, desc[UR8][R2.64+0xc] ;  /* 0x00000c08020e7981 */ /* 0x000ea4000c1e1900 */
[----:B------:R-:W-:Y:S01]  /*0490*/  FADD R18, R18, R19 ;  /* 0x0000001312127221 */ /* 0x000fe20000000000 */
[----:B-1----:R-:W-:Y:S01]  /*04a0*/  SHF.L.U32 R25, R16, 0x10, RZ ;  /* 0x0000001010197819 */ /* 0x002fe200000006ff */
[----:B------:R-:W2:Y:S04]  /*04b0*/  LDG.E R19, desc[UR8][R2.64+0x10] ;  /* 0x0000100802137981 */ /* 0x000ea8000c1e1900 */
[----:B------:R-:W-:Y:S01]  /*04c0*/  FADD R20, R18, R25 ;  /* 0x0000001912147221 */ /* 0x000fe20000000000 */
[----:B------:R-:W2:Y:S04]  /*04d0*/  LDG.E R16, desc[UR8][R2.64+0x18] ;  /* 0x0000180802107981 */ /* 0x000ea8000c1e1900 */
[----:B------:R-:W2:Y:S01]  /*04e0*/  LDG.E R18, desc[UR8][R2.64+0x14] ;  /* 0x0000140802127981 */ /* 0x000ea2000c1e1900 */
[----:B-----5:R-:W-:-:S04]  /*04f0*/  IMAD.U32 R25, R28, 0x10000, RZ ;  /* 0x000100001c197824 */ /* 0x020fc800078e00ff */
[----:B------:R-:W-:Y:S02]  /*0500*/  FADD R20, R20, R25 ;  /* 0x0000001914147221 */ /* 0x000fe40000000000 */
[----:B------:R0:W5:Y:S01]  /*0510*/  LDG.E R25, desc[UR8][R2.64+0x1c] ;  /* 0x00001c0802197981 */ /* 0x000162000c1e1900 */
[----:B------:R-:W1:Y:S08]  /*0520*/  F2F.BF16.F32 R23, R23 ;  /* 0x0000001700177304 */ /* 0x000e700000202000 */
[----:B------:R-:W0:Y:S08]  /*0530*/  F2F.BF16.F32 R24, R24 ;  /* 0x0000001800187304 */ /* 0x000e300000202000 */
[----:B------:R-:W0:Y:S01]  /*0540*/  F2F.BF16.F32 R22, R22 ;  /* 0x0000001600167304 */ /* 0x000e220000202000 */
[----:B-1----:R-:W-:-:S05]  /*0550*/  SHF.L.U32 R29, R23, 0x10, RZ ;  /* 0x00000010171d7819 */ /* 0x002fca00000006ff */
[----:B------:R-:W-:Y:S01]  /*0560*/  FADD R20, R20, R29 ;  /* 0x0000001d14147221 */ /* 0x000fe20000000000 */
[----:B0-----:R-:W-:-:S04]  /*0570*/  IMAD.U32 R3, R24, 0x10000, RZ ;  /* 0x0001000018037824 */ /* 0x001fc800078e00ff */
[----:B------:R-:W-:Y:S01]  /*0580*/  FADD R3, R20, R3 ;  /* 0x0000000314037221 */ /* 0x000fe20000000000 */
[----:B------:R-:W-:-:S05]  /*0590*/  SHF.L.U32 R2, R22, 0x10, RZ ;  /* 0x0000001016027819 */ /* 0x000fca00000006ff */
[----:B------:R-:W-:Y:S01]  /*05a0*/  FADD R2, R3, R2 ;  /* 0x0000000203027221 */ /* 0x000fe20000000000 */
[----:B------:R-:W-:-:S05]  /*05b0*/  VIADD R13, R13, 0x10 ;  /* 0x000000100d0d7836 */ /* 0x000fca0000000000 */
[----:B------:R-:W-:Y:S02]  /*05c0*/  ISETP.NE.AND P3, PT, R13, RZ, PT ;  /* 0x000000ff0d00720c */ /* 0x000fe40003f65270 */
[----:B------:R-:W-:Y:S01]  /*05d0*/  IADD3 R12, PT, PT, R12, 0x10, RZ ;  /* 0x000000100c0c7810 */ /* 0x000fe20007ffe0ff */
[----:B---3--:R-:W0:Y:S08]  /*05e0*/  F2F.BF16.F32 R15, R15 ;  /* 0x0000000f000f7304 */ /* 0x008e300000202000 */
[----:B----4-:R-:W1:Y:S08]  /*05f0*/  F2F.BF16.F32 R21, R21 ;  /* 0x0000001500157304 */ /* 0x010e700000202000 */
[----:B--2---:R-:W2:Y:S01]  /*0600*/  F2F.BF16.F32 R17, R17 ;  /* 0x0000001100117304 */ /* 0x004ea20000202000 */
[----:B0-----:R-:W-:-:S07]  /*0610*/  SHF.L.U32 R15, R15, 0x10, RZ ;  /* 0x000000100f0f7819 */ /* 0x001fce00000006ff */
[----:B------:R-:W0:Y:S01]  /*0620*/  F2F.BF16.F32 R14, R14 ;  /* 0x0000000e000e7304 */ /* 0x000e220000202000 */
[----:B-1----:R-:W-:-:S04]  /*0630*/  IMAD.U32 R21, R21, 0x10000, RZ ;  /* 0x0001000015157824 */ /* 0x002fc800078e00ff */
[----:B------:R-:W-:-:S03]  /*0640*/  FADD R2, R2, R21 ;  /* 0x0000001502027221 */ /* 0x000fc60000000000 */
[----:B------:R-:W1:Y:S01]  /*0650*/  F2F.BF16.F32 R19, R19 ;  /* 0x0000001300137304 */ /* 0x000e620000202000 */
[----:B--2---:R-:W-:Y:S02]  /*0660*/  IMAD.U32 R17, R17, 0x10000, RZ ;  /* 0x0001000011117824 */ /* 0x004fe400078e00ff */
[----:B------:R-:W-:-:S05]  /*0670*/  FADD R2, R2, R15 ;  /* 0x0000000f02027221 */ /* 0x000fca0000000000 */
[----:B------:R-:W2:Y:S01]  /*0680*/  F2F.BF16.F32 R18, R18 ;  /* 0x0000001200127304 */ /* 0x000ea20000202000 */
[----:B0-----:R-:W-:Y:S01]  /*0690*/  SHF.L.U32 R3, R14, 0x10, RZ ;  /* 0x000000100e037819 */ /* 0x001fe200000006ff */
[----:B------:R-:W-:-:S06]  /*06a0*/  FADD R2, R2, R17 ;  /* 0x0000001102027221 */ /* 0x000fcc0000000000 */
[----:B------:R-:W0:Y:S01]  /*06b0*/  F2F.BF16.F32 R16, R16 ;  /* 0x0000001000107304 */ /* 0x000e220000202000 */
[----:B-1----:R-:W-:Y:S02]  /*06c0*/  IMAD.U32 R19, R19, 0x10000, RZ ;  /* 0x0001000013137824 */ /* 0x002fe400078e00ff */
[----:B------:R-:W-:-:S05]  /*06d0*/  FADD R2, R2, R3 ;  /* 0x0000000302027221 */ /* 0x000fca0000000000 */
[----:B-----5:R-:W1:Y:S01]  /*06e0*/  F2F.BF16.F32 R25, R25 ;  /* 0x0000001900197304 */ /* 0x020e620000202000 */
[----:B--2---:R-:W-:Y:S01]  /*06f0*/  SHF.L.U32 R3, R18, 0x10, RZ ;  /* 0x0000001012037819 */ /* 0x004fe200000006ff */
[----:B------:R-:W-:-:S04]  /*0700*/  FADD R2, R2, R19 ;  /* 0x0000001302027221 */ /* 0x000fc80000000000 */
[----:B------:R-:W-:Y:S01]  /*0710*/  FADD R2, R2, R3 ;  /* 0x0000000302027221 */ /* 0x000fe20000000000 */
[----:B0-----:R-:W-:-:S05]  /*0720*/  SHF.L.U32 R15, R16, 0x10, RZ ;  /* 0x00000010100f7819 */ /* 0x001fca00000006ff */
[----:B------:R-:W-:Y:S01]  /*0730*/  FADD R15, R2, R15 ;  /* 0x0000000f020f7221 */ /* 0x000fe20000000000 */
[----:B-1----:R-:W-:-:S04]  /*0740*/  IMAD.U32 R14, R25, 0x10000, RZ ;  /* 0x00010000190e7824 */ /* 0x002fc800078e00ff */
[----:B------:R-:W-:Y:S01]  /*0750*/  FADD R15, R15, R14 ;  /* 0x0000000e0f0f7221 */ /* 0x000fe20000000000 */
[----:B------:R-:W-:Y:S06]  /*0760*/  @P3 BRA `(.L_x_2) ;  /* 0xfffffff800e43947 */ /* 0x000fec000383ffff */
[----:B------:R-:W-:-:S07]  /*0770*/  IMAD.MOV.U32 R12, RZ, RZ, R7 ;  /* 0x000000ffff0c7224 */ /* 0x000fce00078e0007 */
.L_x_1:
[----:B------:R-:W-:-:S13]  /*0780*/  ISETP.NE.AND P3, PT, R26, RZ, PT ;  /* 0x000000ff1a00720c */ /* 0x000fda0003f65270 */
[----:B------:R-:W-:Y:S05]  /*0790*/  @!P3 BRA `(.L_x_3) ;  /* 0x000000040040b947 */ /* 0x000fea0003800000 */
[----:B------:R-:W-:Y:S01]  /*07a0*/  ISETP.NE.AND P3, PT, R27, RZ, PT ;  /* 0x000000ff1b00720c */ /* 0x000fe20003f65270 */
[----:B------:R-:W-:-:S12]  /*07b0*/  @!P0 BRA `(.L_x_4) ;  /* 0x0000000000908947 */ /* 0x000fd80003800000 */
[----:B------:R-:W0:Y:S01]  /*07c0*/  LDC.64 R2, c[0x0][0x380] ;  /* 0x0000e000ff027b82 */ /* 0x000e220000000a00 */
[----:B------:R-:W-:-:S05]  /*07d0*/  IADD3 R13, PT, PT, R11, R12, RZ ;  /* 0x0000000c0b0d7210 */ /* 0x000fca0007ffe0ff */
[----:B0-----:R-:W-:-:S05]  /*07e0*/  IMAD.WIDE R2, R13, 0x4, R2 ;  /* 0x000000040d027825 */ /* 0x001fca00078e0202 */
[----:B------:R-:W2:Y:S04]  /*07f0*/  LDG.E R19, desc[UR8][R2.64] ;  /* 0x0000000802137981 */ /* 0x000ea8000c1e1900 */
[----:B------:R-:W3:Y:S04]  /*0800*/  LDG.E R21, desc[UR8][R2.64+0x4] ;  /* 0x0000040802157981 */ /* 0x000ee8000c1e1900 */
[----:B------:R-:W4:Y:S04]  /*0810*/  LDG.E R22, desc[UR8][R2.64+0x8] ;  /* 0x0000080802167981 */ /* 0x000f28000c1e1900 */
[----:B------:R-:W5:Y:S04]  /*0820*/  LDG.E R18, desc[UR8][R2.64+0xc] ;  /* 0x00000c0802127981 */ /* 0x000f68000c1e1900 */
[----:B------:R-:W5:Y:S04]  /*0830*/  LDG.E R17, desc[UR8][R2.64+0x10] ;  /* 0x0000100802117981 */ /* 0x000f68000c1e1900 */
[----:B------:R-:W5:Y:S04]  /*0840*/  LDG.E R16, desc[UR8][R2.64+0x14] ;  /* 0x0000140802107981 */ /* 0x000f68000c1e1900 */
[----:B------:R-:W5:Y:S04]  /*0850*/  LDG.E R14, desc[UR8][R2.64+0x18] ;  /* 0x00001808020e7981 */ /* 0x000f68000c1e1900 */
[----:B------:R0:W5:Y:S01]  /*0860*/  LDG.E R13, desc[UR8][R2.64+0x1c] ;  /* 0x00001c08020d7981 */ /* 0x000162000c1e1900 */
[----:B------:R-:W-:Y:S01]  /*0870*/  VIADD R12, R12, 0x8 ;  /* 0x000000080c0c7836 */ /* 0x000fe20000000000 */
[----:B--2---:R-:W1:Y:S08]  /*0880*/  F2F.BF16.F32 R19, R19 ;  /* 0x0000001300137304 */ /* 0x004e700000202000 */
[----:B---3--:R-:W2:Y:S01]  /*0890*/  F2F.BF16.F32 R21, R21 ;  /* 0x0000001500157304 */ /* 0x008ea20000202000 */
[----:B-1----:R-:W-:-:S07]  /*08a0*/  IMAD.U32 R20, R19, 0x10000, RZ ;  /* 0x0001000013147824 */ /* 0x002fce00078e00ff */
[----:B----4-:R-:W0:Y:S01]  /*08b0*/  F2F.BF16.F32 R22, R22 ;  /* 0x0000001600167304 */ /* 0x010e220000202000 */
[----:B------:R-:W-:Y:S01]  /*08c0*/  FADD R20, R15, R20 ;  /* 0x000000140f147221 */ /* 0x000fe20000000000 */
[----:B--2---:R-:W-:-:S06]  /*08d0*/  SHF.L.U32 R23, R21, 0x10, RZ ;  /* 0x0000001015177819 */ /* 0x004fcc00000006ff */
[----:B-----5:R-:W1:Y:S01]  /*08e0*/  F2F.BF16.F32 R18, R18 ;  /* 0x0000001200127304 */ /* 0x020e620000202000 */
[----:B------:R-:W-:Y:S01]  /*08f0*/  FADD R20, R20, R23 ;  /* 0x0000001714147221 */ /* 0x000fe20000000000 */
[----:B0-----:R-:W-:-:S06]  /*0900*/  IMAD.U32 R3, R22, 0x10000, RZ ;  /* 0x0001000016037824 */ /* 0x001fcc00078e00ff */
[----:B------:R-:W0:Y:S01]  /*0910*/  F2F.BF16.F32 R17, R17 ;  /* 0x0000001100117304 */ /* 0x000e220000202000 */
[----:B------:R-:W-:Y:S01]  /*0920*/  FADD R3, R20, R3 ;  /* 0x0000000314037221 */ /* 0x000fe20000000000 */
[----:B-1----:R-:W-:-:S06]  /*0930*/  SHF.L.U32 R2, R18, 0x10, RZ ;  /* 0x0000001012027819 */ /* 0x002fcc00000006ff */
[----:B------:R-:W1:Y:S01]  /*0940*/  F2F.BF16.F32 R16, R16 ;  /* 0x0000001000107304 */ /* 0x000e620000202000 */
[----:B------:R-:W-:Y:S01]  /*0950*/  FADD R2, R3, R2 ;  /* 0x0000000203027221 */ /* 0x000fe20000000000 */
[----:B0-----:R-:W-:-:S06]  /*0960*/  IMAD.U32 R17, R17, 0x10000, RZ ;  /* 0x0001000011117824 */ /* 0x001fcc00078e00ff */
[----:B------:R-:W0:Y:S01]  /*0970*/  F2F.BF16.F32 R14, R14 ;  /* 0x0000000e000e7304 */ /* 0x000e220000202000 */
[----:B------:R-:W-:Y:S01]  /*0980*/  FADD R2, R2, R17 ;  /* 0x0000001102027221 */ /* 0x000fe20000000000 */
[----:B-1----:R-:W-:-:S06]  /*0990*/  SHF.L.U32 R3, R16, 0x10, RZ ;  /* 0x0000001010037819 */ /* 0x002fcc00000006ff */
[----:B------:R-:W1:Y:S01]  /*09a0*/  F2F.BF16.F32 R13, R13 ;  /* 0x0000000d000d7304 */ /* 0x000e620000202000 */
[----:B------:R-:W-:Y:S01]  /*09b0*/  FADD R2, R2, R3 ;  /* 0x0000000302027221 */ /* 0x000fe20000000000 */
[----:B0-----:R-:W-:-:S04]  /*09c0*/  IMAD.U32 R15, R14, 0x10000, RZ ;  /* 0x000100000e0f7824 */ /* 0x001fc800078e00ff */
[----:B------:R-:W-:Y:S01]  /*09d0*/  FADD R15, R2, R15 ;  /* 0x0000000f020f7221 */ /* 0x000fe20000000000 */
[----:B-1----:R-:W-:-:S05]  /*09e0*/  SHF.L.U32 R14, R13, 0x10, RZ ;  /* 0x000000100d0e7819 */ /* 0x002fca00000006ff */
[----:B------:R-:W-:-:S07]  /*09f0*/  FADD R15, R15, R14 ;  /* 0x0000000e0f0f7221 */ /* 0x000fce0000000000 */
.L_x_4:
        /* <DEDUP_REMOVED lines=9> */
[----:B------:R-:W5:Y:S01]  /*0a90*/  LDG.E R19, desc[UR8][R2.64+0xc] ;  /* 0x00000c0802137981 */ /* 0x000f62000c1e1900 */
[----:B------:R-:W-:Y:S01]  /*0aa0*/  VIADD R12, R12, 0x4 ;  /* 0x000000040c0c7836 */ /* 0x000fe20000000000 */
[----:B--2---:R-:W0:Y:S08]  /*0ab0*/  F2F.BF16.F32 R13, R13 ;  /* 0x0000000d000d7304 */ /* 0x004e300000202000 */
[----:B---3--:R-:W1:Y:S01]  /*0ac0*/  F2F.BF16.F32 R16, R16 ;  /* 0x0000001000107304 */ /* 0x008e620000202000 */
[----:B0-----:R-:W-:-:S07]  /*0ad0*/  IMAD.U32 R14, R13, 0x10000, RZ ;  /* 0x000100000d0e7824 */ /* 0x001fce00078e00ff */
[----:B----4-:R-:W0:Y:S01]  /*0ae0*/  F2F.BF16.F32 R18, R18 ;  /* 0x0000001200127304 */ /* 0x010e220000202000 */
[----:B------:R-:W-:Y:S01]  /*0af0*/  FADD R14, R15, R14 ;  /* 0x0000000e0f0e7221 */ /* 0x000fe20000000000 */
[----:B-1----:R-:W-:-:S06]  /*0b00*/  SHF.L.U32 R17, R16, 0x10, RZ ;  /* 0x0000001010117819 */ /* 0x002fcc00000006ff */
[----:B-----5:R-:W1:Y:S01]  /*0b10*/  F2F.BF16.F32 R19, R19 ;  /* 0x0000001300137304 */ /* 0x020e620000202000 */
[----:B------:R-:W-:Y:S01]  /*0b20*/  FADD R14, R14, R17 ;  /* 0x000000110e0e7221 */ /* 0x000fe20000000000 */
[----:B0-----:R-:W-:-:S04]  /*0b30*/  IMAD.U32 R15, R18, 0x10000, RZ ;  /* 0x00010000120f7824 */ /* 0x001fc800078e00ff */
[----:B------:R-:W-:Y:S01]  /*0b40*/  FADD R15, R14, R15 ;  /* 0x0000000f0e0f7221 */ /* 0x000fe20000000000 */
[----:B-1----:R-:W-:-:S05]  /*0b50*/  SHF.L.U32 R20, R19, 0x10, RZ ;  /* 0x0000001013147819 */ /* 0x002fca00000006ff */
[----:B------:R-:W-:-:S07]  /*0b60*/  FADD R15, R15, R20 ;  /* 0x000000140f0f7221 */ /* 0x000fce0000000000 */
.L_x_5:
[----:B------:R-:W-:Y:S05]  /*0b70*/  @!P3 BRA `(.L_x_3) ;  /* 0x000000000048b947 */ /* 0x000fea0003800000 */
[----:B------:R-:W0:Y:S01]  /*0b80*/  LDC.64 R2, c[0x0][0x380] ;  /* 0x0000e000ff027b82 */ /* 0x000e220000000a00 */
[----:B------:R-:W-:-:S05]  /*0b90*/  IADD3 R11, PT, PT, R11, R12, RZ ;  /* 0x0000000c0b0b7210 */ /* 0x000fca0007ffe0ff */
[----:B0-----:R-:W-:-:S05]  /*0ba0*/  IMAD.WIDE R2, R11, 0x4, R2 ;  /* 0x000000040b027825 */ /* 0x001fca00078e0202 */
[----:B------:R-:W2:Y:S01]  /*0bb0*/  LDG.E R11, desc[UR8][R2.64] ;  /* 0x00000008020b7981 */ /* 0x000ea2000c1e1900 */
[----:B------:R-:W-:Y:S01]  /*0bc0*/  ISETP.NE.AND P3, PT, R8, 0x1, PT ;  /* 0x000000010800780c */ /* 0x000fe20003f65270 */
[----:B--2---:R-:W0:Y:S02]  /*0bd0*/  F2F.BF16.F32 R11, R11 ;  /* 0x0000000b000b7304 */ /* 0x004e240000202000 */
[----:B0-----:R-:W-:-:S04]  /*0be0*/  IMAD.U32 R12, R11, 0x10000, RZ ;  /* 0x000100000b0c7824 */ /* 0x001fc800078e00ff */
[----:B------:R-:W-:-:S06]  /*0bf0*/  FADD R15, R15, R12 ;  /* 0x0000000c0f0f7221 */ /* 0x000fcc0000000000 */
[----:B------:R-:W-:Y:S05]  /*0c00*/  @!P3 BRA `(.L_x_3) ;  /* 0x000000000024b947 */ /* 0x000fea0003800000 */
[----:B------:R-:W-:Y:S01]  /*0c10*/  ISETP.NE.AND P3, PT, R8, 0x2, PT ;  /* 0x000000020800780c */ /* 0x000fe20003f65270 */
[----:B------:R-:W2:-:S12]  /*0c20*/  LDG.E R11, desc[UR8][R2.64+0x4] ;  /* 0x00000408020b7981 */ /* 0x000e98000c1e1900 */
[----:B------:R-:W3:Y:S01]  /*0c30*/  @P3 LDG.E R13, desc[UR8][R2.64+0x8] ;  /* 0x00000808020d3981 */ /* 0x000ee2000c1e1900 */
[----:B--2---:R-:W0:Y:S08]  /*0c40*/  F2F.BF16.F32 R11, R11 ;  /* 0x0000000b000b7304 */ /* 0x004e300000202000 */
[----:B---3--:R-:W1:Y:S01]  /*0c50*/  @P3 F2F.BF16.F32 R13, R13 ;  /* 0x0000000d000d3304 */ /* 0x008e620000202000 */
[----:B0-----:R-:W-:-:S05]  /*0c60*/  SHF.L.U32 R12, R11, 0x10, RZ ;  /* 0x000000100b0c7819 */ /* 0x001fca00000006ff */
[----:B------:R-:W-:Y:S01]  /*0c70*/  FADD R15, R15, R12 ;  /* 0x0000000c0f0f7221 */ /* 0x000fe20000000000 */
[----:B-1----:R-:W-:-:S04]  /*0c80*/  @P3 IMAD.U32 R14, R13, 0x10000, RZ ;  /* 0x000100000d0e3824 */ /* 0x002fc800078e00ff */
[----:B------:R-:W-:-:S07]  /*0c90*/  @P3 FADD R15, R15, R14 ;  /* 0x0000000e0f0f3221 */ /* 0x000fce0000000000 */
.L_x_3:
[----:B------:R-:W-:Y:S05]  /*0ca0*/  @P2 BRA `(.L_x_6) ;  /* 0xfffffff400682947 */ /* 0x000fea000383ffff */
.L_x_0:
[----:B------:R-:W-:Y:S01]  /*0cb0*/  IMAD R0, R0, UR6, RZ ;  /* 0x0000000600007c24 */ /* 0x000fe2000f8e02ff */
[----:B------:R-:W-:Y:S04]  /*0cc0*/  BSSY.RECONVERGENT B0, `(.L_x_7) ;  /* 0x000000e000007945 */ /* 0x000fe80003800200 */
[----:B------:R-:W-:-:S04]  /*0cd0*/  I2FP.F32.S32 R6, R0 ;  /* 0x0000000000067245 */ /* 0x000fc80000201400 */
[----:B------:R-:W0:Y:S08]  /*0ce0*/  MUFU.RCP R3, R6 ;  /* 0x0000000600037308 */ /* 0x000e300000001000 */
[----:B------:R-:W1:Y:S01]  /*0cf0*/  FCHK P0, R15, R6 ;  /* 0x000000060f007302 */ /* 0x000e620000000000 */
[----:B0-----:R-:W-:-:S04]  /*0d00*/  FFMA R0, -R6, R3, 1 ;  /* 0x3f80000006007423 */ /* 0x001fc80000000103 */
[----:B------:R-:W-:-:S04]  /*0d10*/  FFMA R0, R3, R0, R3 ;  /* 0x0000000003007223 */ /* 0x000fc80000000003 */
[----:B------:R-:W-:-:S04]  /*0d20*/  FFMA R3, R0, R15, RZ ;  /* 0x0000000f00037223 */ /* 0x000fc800000000ff */
[----:B------:R-:W-:-:S04]  /*0d30*/  FFMA R2, -R6, R3, R15 ;  /* 0x0000000306027223 */ /* 0x000fc8000000010f */
[----:B------:R-:W-:Y:S01]  /*0d40*/  FFMA R7, R0, R2, R3 ;  /* 0x0000000200077223 */ /* 0x000fe20000000003 */
[----:B-1----:R-:W-:Y:S06]  /*0d50*/  @!P0 BRA `(.L_x_8) ;  /* 0x0000000000108947 */ /* 0x002fec0003800000 */
[----:B------:R-:W-:Y:S02]  /*0d60*/  MOV R3, R15 ;  /* 0x0000000f00037202 */ /* 0x000fe40000000f00 */
[----:B------:R-:W-:-:S07]  /*0d70*/  MOV R2, 0xd90 ;  /* 0x00000d9000027802 */ /* 0x000fce0000000f00 */
[----:B------:R-:W-:Y:S05]  /*0d80*/  CALL.REL.NOINC `($__internal_0_$__cuda_sm3x_div_rn_noftz_f32_slowpath) ;  /* 0x0000000000207944 */ /* 0x000fea0003c00000 */
[----:B------:R-:W-:-:S07]  /*0d90*/  IMAD.MOV.U32 R7, RZ, RZ, R0 ;  /* 0x000000ffff077224 */ /* 0x000fce00078e0000 */
.L_x_8:
[----:B------:R-:W-:Y:S05]  /*0da0*/  BSYNC.RECONVERGENT B0 ;  /* 0x0000000000007941 */ /* 0x000fea0003800200 */
.L_x_7:
[----:B------:R-:W0:Y:S01]  /*0db0*/  LDC.64 R2, c[0x0][0x388] ;  /* 0x0000e200ff027b82 */ /* 0x000e220000000a00 */
[----:B------:R-:W1:Y:S02]  /*0dc0*/  LDCU UR4, c[0x0][0x394] ;  /* 0x00007280ff0477ac */ /* 0x000e640008000800 */
[----:B-1----:R-:W-:-:S04]  /*0dd0*/  IMAD R5, R5, UR4, R4 ;  /* 0x0000000405057c24 */ /* 0x002fc8000f8e0204 */
[----:B0-----:R-:W-:-:S05]  /*0de0*/  IMAD.WIDE R2, R5, 0x4, R2 ;  /* 0x0000000405027825 */ /* 0x001fca00078e0202 */
[----:B------:R-:W-:Y:S01]  /*0df0*/  STG.E desc[UR8][R2.64], R7 ;  /* 0x0000000702007986 */ /* 0x000fe2000c101908 */
[----:B------:R-:W-:Y:S05]  /*0e00*/  EXIT ;  /* 0x000000000000794d */ /* 0x000fea0003800000 */
        .weak           $__internal_0_$__cuda_sm3x_div_rn_noftz_f32_slowpath
        .type           $__internal_0_$__cuda_sm3x_div_rn_noftz_f32_slowpath,@function
        .size           $__internal_0_$__cuda_sm3x_div_rn_noftz_f32_slowpath,(.L_x_21 - $__internal_0_$__cuda_sm3x_div_rn_noftz_f32_slowpath)
$__internal_0_$__cuda_sm3x_div_rn_noftz_f32_slowpath:
[----:B------:R-:W-:Y:S01]  /*0e10*/  SHF.R.U32.HI R7, RZ, 0x17, R6 ;  /* 0x00000017ff077819 */ /* 0x000fe20000011606 */
[----:B------:R-:W-:Y:S01]  /*0e20*/  BSSY.RECONVERGENT B1, `(.L_x_9) ;  /* 0x0000063000017945 */ /* 0x000fe20003800200 */
[----:B------:R-:W-:Y:S02]  /*0e30*/  SHF.R.U32.HI R0, RZ, 0x17, R3 ;  /* 0x00000017ff007819 */ /* 0x000fe40000011603 */
[----:B------:R-:W-:Y:S02]  /*0e40*/  LOP3.LUT R7, R7, 0xff, RZ, 0xc0, !PT ;  /* 0x000000ff07077812 */ /* 0x000fe400078ec0ff */
[----:B------:R-:W-:Y:S02]  /*0e50*/  LOP3.LUT R12, R0, 0xff, RZ, 0xc0, !PT ;  /* 0x000000ff000c7812 */ /* 0x000fe400078ec0ff */
[----:B------:R-:W-:-:S03]  /*0e60*/  IADD3 R9, PT, PT, R7, -0x1, RZ ;  /* 0xffffffff07097810 */ /* 0x000fc60007ffe0ff */
[----:B------:R-:W-:Y:S01]  /*0e70*/  VIADD R10, R12, 0xffffffff ;  /* 0xffffffff0c0a7836 */ /* 0x000fe20000000000 */
[----:B------:R-:W-:-:S04]  /*0e80*/  ISETP.GT.U32.AND P0, PT, R9, 0xfd, PT ;  /* 0x000000fd0900780c */ /* 0x000fc80003f04070 */
[----:B------:R-:W-:-:S13]  /*0e90*/  ISETP.GT.U32.OR P0, PT, R10, 0xfd, P0 ;  /* 0x000000fd0a00780c */ /* 0x000fda0000704470 */
[----:B------:R-:W-:Y:S01]  /*0ea0*/  @!P0 MOV R8, RZ ;  /* 0x000000ff00088202 */ /* 0x000fe20000000f00 */
[----:B------:R-:W-:Y:S06]  /*0eb0*/  @!P0 BRA `(.L_x_10) ;  /* 0x0000000000608947 */ /* 0x000fec0003800000 */
[----:B------:R-:W-:Y:S01]  /*0ec0*/  FSETP.GTU.FTZ.AND P0, PT, |R3|, +INF , PT ;  /* 0x7f8000000300780b */ /* 0x000fe20003f1c200 */
[----:B------:R-:W-:Y:S01]  /*0ed0*/  IMAD.MOV.U32 R0, RZ, RZ, R6 ;  /* 0x000000ffff007224 */ /* 0x000fe200078e0006 */
[----:B------:R-:W-:-:S04]  /*0ee0*/  FSETP.GTU.FTZ.AND P1, PT, |R6|, +INF , PT ;  /* 0x7f8000000600780b */ /* 0x000fc80003f3c200 */
[----:B------:R-:W-:-:S13]  /*0ef0*/  PLOP3.LUT P0, PT, P0, P1, PT, 0xf8, 0x8f ;  /* 0x00000000008f781c */ /* 0x000fda0000703f70 */
[----:B------:R-:W-:Y:S05]  /*0f00*/  @P0 BRA `(.L_x_11) ;  /* 0x00000004004c0947 */ /* 0x000fea0003800000 */
[----:B------:R-:W-:-:S13]  /*0f10*/  LOP3.LUT P0, RZ, R6, 0x7fffffff, R3, 0xc8, !PT ;  /* 0x7fffffff06ff7812 */ /* 0x000fda000780c803 */
[----:B------:R-:W-:Y:S05]  /*0f20*/  @!P0 BRA `(.L_x_12) ;  /* 0x00000004003c8947 */ /* 0x000fea0003800000 */
[C---:B------:R-:W-:Y:S02]  /*0f30*/  FSETP.NEU.FTZ.AND P2, PT, |R3|.reuse, +INF , PT ;  /* 0x7f8000000300780b */ /* 0x040fe40003f5d200 */
[----:B------:R-:W-:Y:S02]  /*0f40*/  FSETP.NEU.FTZ.AND P1, PT, |R0|, +INF , PT ;  /* 0x7f8000000000780b */ /* 0x000fe40003f3d200 */
[----:B------:R-:W-:-:S11]  /*0f50*/  FSETP.NEU.FTZ.AND P0, PT, |R3|, +INF , PT ;  /* 0x7f8000000300780b */ /* 0x000fd60003f1d200 */
[----:B------:R-:W-:Y:S05]  /*0f60*/  @!P1 BRA !P2, `(.L_x_12) ;  /* 0x00000004002c9947 */ /* 0x000fea0005000000 */
[----:B------:R-:W-:-:S04]  /*0f70*/  LOP3.LUT P2, RZ, R3, 0x7fffffff, RZ, 0xc0, !PT ;  /* 0x7fffffff03ff7812 */ /* 0x000fc8000784c0ff */
[----:B------:R-:W-:-:S13]  /*0f80*/  PLOP3.LUT P1, PT, P1, P2, PT, 0x2f, 0xf2 ;  /* 0x0000000000f2781c */ /* 0x000fda0000f24577 */
[----:B------:R-:W-:Y:S05]  /*0f90*/  @P1 BRA `(.L_x_13) ;  /* 0x0000000400181947 */ /* 0x000fea0003800000 */
[----:B------:R-:W-:-:S04]  /*0fa0*/  LOP3.LUT P1, RZ, R6, 0x7fffffff, RZ, 0xc0, !PT ;  /* 0x7fffffff06ff7812 */ /* 0x000fc8000782c0ff */
[----:B------:R-:W-:-:S13]  /*0fb0*/  PLOP3.LUT P0, PT, P0, P1, PT, 0x2f, 0xf2 ;  /* 0x0000000000f2781c */ /* 0x000fda0000702577 */
[----:B------:R-:W-:Y:S05]  /*0fc0*/  @P0 BRA `(.L_x_14) ;  /* 0x0000000400000947 */ /* 0x000fea0003800000 */
[----:B------:R-:W-:Y:S02]  /*0fd0*/  ISETP.GE.AND P0, PT, R10, RZ, PT ;  /* 0x000000ff0a00720c */ /* 0x000fe40003f06270 */
[----:B------:R-:W-:-:S11]  /*0fe0*/  ISETP.GE.AND P1, PT, R9, RZ, PT ;  /* 0x000000ff0900720c */ /* 0x000fd60003f26270 */
[----:B------:R-:W-:Y:S01]  /*0ff0*/  @P0 MOV R8, RZ ;  /* 0x000000ff00080202 */ /* 0x000fe20000000f00 */
[----:B------:R-:W-:Y:S02]  /*1000*/  @!P0 IMAD.MOV.U32 R8, RZ, RZ, -0x40 ;  /* 0xffffffc0ff088424 */ /* 0x000fe400078e00ff */
[----:B------:R-:W-:Y:S01]  /*1010*/  @!P0 FFMA R3, R3, 1.84467440737095516160e+19, RZ ;  /* 0x5f80000003038823 */ /* 0x000fe200000000ff */
[----:B------:R-:W-:Y:S02]  /*1020*/  @!P1 FFMA R6, R0, 1.84467440737095516160e+19, RZ ;  /* 0x5f80000000069823 */ /* 0x000fe400000000ff */
[----:B------:R-:W-:-:S07]  /*1030*/  @!P1 IADD3 R8, PT, PT, R8, 0x40, RZ ;  /* 0x0000004008089810 */ /* 0x000fce0007ffe0ff */
.L_x_10:
[----:B------:R-:W-:Y:S01]  /*1040*/  LEA R9, R7, 0xc0800000, 0x17 ;  /* 0xc080000007097811 */ /* 0x000fe200078eb8ff */
[----:B------:R-:W-:Y:S04]  /*1050*/  BSSY.RECONVERGENT B2, `(.L_x_15) ;  /* 0x0000036000027945 */ /* 0x000fe80003800200 */
[----:B------:R-:W-:Y:S01]  /*1060*/  IMAD.IADD R9, R6, 0x1, -R9 ;  /* 0x0000000106097824 */ /* 0x000fe200078e0a09 */
[----:B------:R-:W-:-:S03]  /*1070*/  IADD3 R6, PT, PT, R12, -0x7f, RZ ;  /* 0xffffff810c067810 */ /* 0x000fc60007ffe0ff */
[----:B------:R-:W0:Y:S01]  /*1080*/  MUFU.RCP R10, R9 ;  /* 0x00000009000a7308 */ /* 0x000e220000001000 */
[----:B------:R-:W-:Y:S01]  /*1090*/  FADD.FTZ R11, -R9, -RZ ;  /* 0x800000ff090b7221 */ /* 0x000fe20000010100 */
[C---:B------:R-:W-:Y:S01]  /*10a0*/  IMAD R0, R6.reuse, -0x800000, R3 ;  /* 0xff80000006007824 */ /* 0x040fe200078e0203 */
[----:B------:R-:W-:-:S05]  /*10b0*/  IADD3 R7, PT, PT, R6, 0x7f, -R7 ;  /* 0x0000007f06077810 */ /* 0x000fca0007ffe807 */
[----:B------:R-:W-:Y:S02]  /*10c0*/  IMAD.IADD R7, R7, 0x1, R8 ;  /* 0x0000000107077824 */ /* 0x000fe400078e0208 */
[----:B0-----:R-:W-:-:S04]  /*10d0*/  FFMA R13, R10, R11, 1 ;  /* 0x3f8000000a0d7423 */ /* 0x001fc8000000000b */
[----:B------:R-:W-:-:S04]  /*10e0*/  FFMA R12, R10, R13, R10 ;  /* 0x0000000d0a0c7223 */ /* 0x000fc8000000000a */
[----:B------:R-:W-:-:S04]  /*10f0*/  FFMA R3, R0, R12, RZ ;  /* 0x0000000c00037223 */ /* 0x000fc800000000ff */
[----:B------:R-:W-:-:S04]  /*1100*/  FFMA R10, R11, R3, R0 ;  /* 0x000000030b0a7223 */ /* 0x000fc80000000000 */
[----:B------:R-:W-:-:S04]  /*1110*/  FFMA R13, R12, R10, R3 ;  /* 0x0000000a0c0d7223 */ /* 0x000fc80000000003 */
[----:B------:R-:W-:-:S04]  /*1120*/  FFMA R10, R11, R13, R0 ;  /* 0x0000000d0b0a7223 */ /* 0x000fc80000000000 */
[----:B------:R-:W-:-:S05]  /*1130*/  FFMA R0, R12, R10, R13 ;  /* 0x0000000a0c007223 */ /* 0x000fca000000000d */
[----:B------:R-:W-:-:S04]  /*1140*/  SHF.R.U32.HI R3, RZ, 0x17, R0 ;  /* 0x00000017ff037819 */ /* 0x000fc80000011600 */
[----:B------:R-:W-:-:S04]  /*1150*/  LOP3.LUT R3, R3, 0xff, RZ, 0xc0, !PT ;  /* 0x000000ff03037812 */ /* 0x000fc800078ec0ff */
[----:B------:R-:W-:-:S05]  /*1160*/  IADD3 R9, PT, PT, R3, R7, RZ ;  /* 0x0000000703097210 */ /* 0x000fca0007ffe0ff */
[----:B------:R-:W-:-:S05]  /*1170*/  VIADD R3, R9, 0xffffffff ;  /* 0xffffffff09037836 */ /* 0x000fca0000000000 */
[----:B------:R-:W-:-:S13]  /*1180*/  ISETP.GE.U32.AND P0, PT, R3, 0xfe, PT ;  /* 0x000000fe0300780c */ /* 0x000fda0003f06070 */
[----:B------:R-:W-:Y:S05]  /*1190*/  @!P0 BRA `(.L_x_16) ;  /* 0x0000000000808947 */ /* 0x000fea0003800000 */
[----:B------:R-:W-:-:S13]  /*11a0*/  ISETP.GT.AND P0, PT, R9, 0xfe, PT ;  /* 0x000000fe0900780c */ /* 0x000fda0003f04270 */
[----:B------:R-:W-:Y:S05]  /*11b0*/  @P0 BRA `(.L_x_17) ;  /* 0x00000000006c0947 */ /* 0x000fea0003800000 */
[----:B------:R-:W-:-:S13]  /*11c0*/  ISETP.GE.AND P0, PT, R9, 0x1, PT ;  /* 0x000000010900780c */ /* 0x000fda0003f06270 */
[----:B------:R-:W-:Y:S05]  /*11d0*/  @P0 BRA `(.L_x_18) ;  /* 0x0000000000740947 */ /* 0x000fea0003800000 */
[----:B------:R-:W-:Y:S02]  /*11e0*/  ISETP.GE.AND P0, PT, R9, -0x18, PT ;  /* 0xffffffe80900780c */ /* 0x000fe40003f06270 */
[----:B------:R-:W-:-:S11]  /*11f0*/  LOP3.LUT R0, R0, 0x80000000, RZ, 0xc0, !PT ;  /* 0x8000000000007812 */ /* 0x000fd600078ec0ff */
[----:B------:R-:W-:Y:S05]  /*1200*/  @!P0 BRA `(.L_x_18) ;  /* 0x0000000000688947 */ /* 0x000fea0003800000 */
[CCC-:B------:R-:W-:Y:S01]  /*1210*/  FFMA.RZ R3, R12.reuse, R10.reuse, R13.reuse ;  /* 0x0000000a0c037223 */ /* 0x1c0fe2000000c00d */
[C---:B------:R-:W-:Y:S01]  /*1220*/  IADD3 R8, PT, PT, R9.reuse, 0x20, RZ ;  /* 0x0000002009087810 */ /* 0x040fe20007ffe0ff */
[CCC-:B------:R-:W-:Y:S01]  /*1230*/  FFMA.RM R6, R12.reuse, R10.reuse, R13.reuse ;  /* 0x0000000a0c067223 */ /* 0x1c0fe2000000400d */
[----:B------:R-:W-:Y:S02]  /*1240*/  ISETP.NE.AND P2, PT, R9, RZ, PT ;  /* 0x000000ff0900720c */ /* 0x000fe40003f45270 */
[----:B------:R-:W-:Y:S01]  /*1250*/  LOP3.LUT R7, R3, 0x7fffff, RZ, 0xc0, !PT ;  /* 0x007fffff03077812 */ /* 0x000fe200078ec0ff */
[----:B------:R-:W-:Y:S01]  /*1260*/  FFMA.RP R3, R12, R10, R13 ;  /* 0x0000000a0c037223 */ /* 0x000fe2000000800d */
[----:B------:R-:W-:Y:S01]  /*1270*/  ISETP.NE.AND P1, PT, R9, RZ, PT ;  /* 0x000000ff0900720c */ /* 0x000fe20003f25270 */
[----:B------:R-:W-:Y:S01]  /*1280*/  IMAD.MOV R9, RZ, RZ, -R9 ;  /* 0x000000ffff097224 */ /* 0x000fe200078e0a09 */
[----:B------:R-:W-:Y:S02]  /*1290*/  LOP3.LUT R7, R7, 0x800000, RZ, 0xfc, !PT ;  /* 0x0080000007077812 */ /* 0x000fe400078efcff */
[----:B------:R-:W-:-:S02]  /*12a0*/  FSETP.NEU.FTZ.AND P0, PT, R3, R6, PT ;  /* 0x000000060300720b */ /* 0x000fc40003f1d000 */
[----:B------:R-:W-:Y:S02]  /*12b0*/  SHF.L.U32 R8, R7, R8, RZ ;  /* 0x0000000807087219 */ /* 0x000fe400000006ff */
[----:B------:R-:W-:Y:S02]  /*12c0*/  SEL R6, R9, RZ, P2 ;  /* 0x000000ff09067207 */ /* 0x000fe40001000000 */
[----:B------:R-:W-:Y:S02]  /*12d0*/  ISETP.NE.AND P1, PT, R8, RZ, P1 ;  /* 0x000000ff0800720c */ /* 0x000fe40000f25270 */
[----:B------:R-:W-:Y:S02]  /*12e0*/  SHF.R.U32.HI R6, RZ, R6, R7 ;  /* 0x00000006ff067219 */ /* 0x000fe40000011607 */
[----:B------:R-:W-:Y:S02]  /*12f0*/  PLOP3.LUT P0, PT, P0, P1, PT, 0xf8, 0x8f ;  /* 0x00000000008f781c */ /* 0x000fe40000703f70 */
[----:B------:R-:W-:-:S02]  /*1300*/  SHF.R.U32.HI R8, RZ, 0x1, R6 ;  /* 0x00000001ff087819 */ /* 0x000fc40000011606 */
[----:B------:R-:W-:-:S04]  /*1310*/  SEL R3, RZ, 0x1, !P0 ;  /* 0x00000001ff037807 */ /* 0x000fc80004000000 */
[----:B------:R-:W-:-:S04]  /*1320*/  LOP3.LUT R3, R3, 0x1, R8, 0xf8, !PT ;  /* 0x0000000103037812 */ /* 0x000fc800078ef808 */
[----:B------:R-:W-:-:S04]  /*1330*/  LOP3.LUT R3, R3, R6, RZ, 0xc0, !PT ;  /* 0x0000000603037212 */ /* 0x000fc800078ec0ff */
[----:B------:R-:W-:-:S04]  /*1340*/  IADD3 R3, PT, PT, R8, R3, RZ ;  /* 0x0000000308037210 */ /* 0x000fc80007ffe0ff */
[----:B------:R-:W-:Y:S01]  /*1350*/  LOP3.LUT R0, R3, R0, RZ, 0xfc, !PT ;  /* 0x0000000003007212 */ /* 0x000fe200078efcff */
[----:B------:R-:W-:Y:S06]  /*1360*/  BRA `(.L_x_18) ;  /* 0x0000000000107947 */ /* 0x000fec0003800000 */
.L_x_17:
[----:B------:R-:W-:-:S04]  /*1370*/  LOP3.LUT R0, R0, 0x80000000, RZ, 0xc0, !PT ;  /* 0x8000000000007812 */ /* 0x000fc800078ec0ff */
[----:B------:R-:W-:Y:S01]  /*1380*/  LOP3.LUT R0, R0, 0x7f800000, RZ, 0xfc, !PT ;  /* 0x7f80000000007812 */ /* 0x000fe200078efcff */
[----:B------:R-:W-:Y:S06]  /*1390*/  BRA `(.L_x_18) ;  /* 0x0000000000047947 */ /* 0x000fec0003800000 */
.L_x_16:
[----:B------:R-:W-:-:S07]  /*13a0*/  IMAD R0, R7, 0x800000, R0 ;  /* 0x0080000007007824 */ /* 0x000fce00078e0200 */
.L_x_18:
[----:B------:R-:W-:Y:S05]  /*13b0*/  BSYNC.RECONVERGENT B2 ;  /* 0x0000000000027941 */ /* 0x000fea0003800200 */
.L_x_15:
[----:B------:R-:W-:Y:S05]  /*13c0*/  BRA `(.L_x_19) ;  /* 0x0000000000207947 */ /* 0x000fea0003800000 */
.L_x_14:
[----:B------:R-:W-:-:S04]  /*13d0*/  LOP3.LUT R0, R6, 0x80000000, R3, 0x48, !PT ;  /* 0x8000000006007812 */ /* 0x000fc800078e4803 */
[----:B------:R-:W-:Y:S01]  /*13e0*/  LOP3.LUT R0, R0, 0x7f800000, RZ, 0xfc, !PT ;  /* 0x7f80000000007812 */ /* 0x000fe200078efcff */
[----:B------:R-:W-:Y:S06]  /*13f0*/  BRA `(.L_x_19) ;  /* 0x0000000000147947 */ /* 0x000fec0003800000 */
.L_x_13:
[----:B------:R-:W-:Y:S01]  /*1400*/  LOP3.LUT R0, R6, 0x80000000, R3, 0x48, !PT ;  /* 0x8000000006007812 */ /* 0x000fe200078e4803 */
[----:B------:R-:W-:Y:S06]  /*1410*/  BRA `(.L_x_19) ;  /* 0x00000000000c7947 */ /* 0x000fec0003800000 */
.L_x_12:
[----:B------:R-:W0:Y:S01]  /*1420*/  MUFU.RSQ R0, -QNAN ;  /* 0xffc0000000007908 */ /* 0x000e220000001400 */
[----:B------:R-:W-:Y:S05]  /*1430*/  BRA `(.L_x_19) ;  /* 0x0000000000047947 */ /* 0x000fea0003800000 */
.L_x_11:
[----:B------:R-:W-:-:S07]  /*1440*/  FADD.FTZ R0, R3, R0 ;  /* 0x0000000003007221 */ /* 0x000fce0000010000 */
.L_x_19:
[----:B------:R-:W-:Y:S05]  /*1450*/  BSYNC.RECONVERGENT B1 ;  /* 0x0000000000017941 */ /* 0x000fea0003800200 */
.L_x_9:
[----:B------:R-:W-:-:S04]  /*1460*/  HFMA2 R3, -RZ, RZ, 0, 0 ;  /* 0x00000000ff037431 */ /* 0x000fc800000001ff */
[----:B0-----:R-:W-:Y:S05]  /*1470*/  RET.REL.NODEC R2 `(_Z34adaptive_avg_pool_mean_kernel_bf16PKfPfiiii) ;  /* 0xffffffe802e07950 */ /* 0x001fea0003c3ffff */
.L_x_20:
[----:B------:R-:W-:-:S00]  /*1480*/  BRA `(.L_x_20) ;  /* 0xfffffffc00fc7947 */ /* 0x000fc0000383ffff */
[----:B------:R-:W-:-:S00]  /*1490*/  NOP ;  /* 0x0000000000007918 */ /* 0x000fc00000000000 */
        /* <DEDUP_REMOVED lines=14> */
.L_x_21:


//--------------------- .nv.shared.reserved.0     --------------------------
	.section	.nv.shared.reserved.0,"aw",@nobits
	.weak		__nv_reservedSMEM_offset_0_alias
	.size		__nv_reservedSMEM_offset_0_alias, 0, 64
	.other		__nv_reservedSMEM_offset_0_alias,@"STO_CUDA_RESERVED_SHARED STV_DEFAULT"
__nv_reservedSMEM_offset_0_alias:
	.zero		0
	.zero		64


//--------------------- .nv.constant0._Z34adaptive_avg_pool_mean_kernel_bf16PKfPfiiii --------------------------
	.section	.nv.constant0._Z34adaptive_avg_pool_mean_kernel_bf16PKfPfiiii,"a",@progbits
	.sectionflags	@""
	.align	4
.nv.constant0._Z34adaptive_avg_pool_mean_kernel_bf16PKfPfiiii:
	.zero		928


//--------------------- SYMBOLS --------------------------

	.type		.nv.reservedSmem.offset0,@object
	.size		.nv.reservedSmem.offset0,0x4
